//
// Generated by NVIDIA NVVM Compiler
//
// Compiler Build ID: CL-36424714
// Cuda compilation tools, release 13.0, V13.0.88
// Based on NVVM 20.0.0
//

.version 9.0
.target sm_100
.address_size 64

	// .globl	_Z10noopKernelv

.visible .entry _Z10noopKernelv()
{


	ret;

}


// ===== COMPILED SASS (sm_100) =====

	.target	sm_100

	.elftype	@"ET_EXEC"


//--------------------- .note.nv.tkinfo           --------------------------
	.section	.note.nv.tkinfo,"",@"SHT_NOTE"
	.sectionflags	@"SHF_NOTE_NV_TKINFO"
	.tkinfo
        /*0018*/ 	.word	0x00000002
        /*0030*/ 	.string	""
        /*0030*/ 	.string	"ptxas"
        /*0030*/ 	.string	"Cuda compilation tools, release 13.0, V13.0.88"
        /*0030*/ 	.string	"Build cuda_13.0.r13.0/compiler.36424714_0"
        /*0030*/ 	.string	"-arch sm_100 -m 64 "



//--------------------- .note.nv.cuinfo           --------------------------
	.section	.note.nv.cuinfo,"",@"SHT_NOTE"
	.sectionflags	@"SHF_NOTE_NV_CUINFO"
        /*0018*/ 	.short	0x0002
        /*001a*/ 	.short	0x0064
        /*001c*/ 	.short	0x0082
	.zero		2


//--------------------- .nv.info                  --------------------------
	.section	.nv.info,"",@"SHT_CUDA_INFO"
	.align	4


	//----- nvinfo : EIATTR_REGCOUNT
	.align		4
        /*0000*/ 	.byte	0x04, 0x2f
        /*0002*/ 	.short	(.L_1 - .L_0)
	.align		4
.L_0:
        /*0004*/ 	.word	index@(_Z10noopKernelv)
        /*0008*/ 	.word	0x00000004


	//----- nvinfo : EIATTR_FRAME_SIZE
	.align		4
.L_1:
        /*000c*/ 	.byte	0x04, 0x11
        /*000e*/ 	.short	(.L_3 - .L_2)
	.align		4
.L_2:
        /*0010*/ 	.word	index@(_Z10noopKernelv)
        /*0014*/ 	.word	0x00000000


	//----- nvinfo : EIATTR_MIN_STACK_SIZE
	.align		4
.L_3:
        /*0018*/ 	.byte	0x04, 0x12
        /*001a*/ 	.short	(.L_5 - .L_4)
	.align		4
.L_4:
        /*001c*/ 	.word	index@(_Z10noopKernelv)
        /*0020*/ 	.word	0x00000000
.L_5:


//--------------------- .nv.compat                --------------------------
	.section	.nv.compat,"",@"SHT_CUDA_COMPAT_INFO"
	.align	4
        /*0000*/ 	.byte	0x02, 0x09, 0x00, 0x00, 0x02, 0x02, 0x01, 0x00, 0x02, 0x05, 0x05, 0x00, 0x03, 0x07, 0x01, 0x01
        /*0010*/ 	.byte	0x02, 0x03, 0x00, 0x00, 0x02, 0x06, 0x01, 0x00, 0x04, 0x0b, 0x08, 0x00, 0x09, 0x00, 0x00, 0x00
        /*0020*/ 	.byte	0x00, 0x00, 0x00, 0x00


//--------------------- .nv.info._Z10noopKernelv  --------------------------
	.section	.nv.info._Z10noopKernelv,"",@"SHT_CUDA_INFO"
	.sectionflags	@""
	.align	4


	//----- nvinfo : EIATTR_CUDA_API_VERSION
	.align		4
        /*0000*/ 	.byte	0x04, 0x37
        /*0002*/ 	.short	(.L_7 - .L_6)
.L_6:
        /*0004*/ 	.word	0x00000082


	//----- nvinfo : EIATTR_SPARSE_MMA_MASK
	.align		4
.L_7:
        /*0008*/ 	.byte	0x03, 0x50
        /*000a*/ 	.short	0x0000


	//----- nvinfo : EIATTR_MAXREG_COUNT
	.align		4
        /*000c*/ 	.byte	0x03, 0x1b
        /*000e*/ 	.short	0x00ff


	//----- nvinfo : EIATTR_MERCURY_ISA_VERSION
	.align		4
        /*0010*/ 	.byte	0x03, 0x5f
        /*0012*/ 	.short	0x0101


	//----- nvinfo : EIATTR_VRC_CTA_INIT_COUNT
	.align		4
        /*0014*/ 	.byte	0x02, 0x4a
	.zero		1
	.zero		1


	//----- nvinfo : EIATTR_EXIT_INSTR_OFFSETS
	.align		4
        /*0018*/ 	.byte	0x04, 0x1c
        /*001a*/ 	.short	(.L_9 - .L_8)


	//   ....[0]....
.L_8:
        /*001c*/ 	.word	0x00000010


	//----- nvinfo : EIATTR_SW_WAR
	.align		4
.L_9:
        /*0020*/ 	.byte	0x04, 0x36
        /*0022*/ 	.short	(.L_11 - .L_10)
.L_10:
        /*0024*/ 	.word	0x00000008
.L_11:


//--------------------- .nv.callgraph             --------------------------
	.section	.nv.callgraph,"",@"SHT_CUDA_CALLGRAPH"
	.align	4
	.sectionentsize	8
	.align		4
        /*0000*/ 	.word	0x00000000
	.align		4
        /*0004*/ 	.word	0xffffffff
	.align		4
        /*0008*/ 	.word	0x00000000
	.align		4
        /*000c*/ 	.word	0xfffffffe
	.align		4
        /*0010*/ 	.word	0x00000000
	.align		4
        /*0014*/ 	.word	0xfffffffd
	.align		4
        /*0018*/ 	.word	0x00000000
	.align		4
        /*001c*/ 	.word	0xfffffffc


//--------------------- .text._Z10noopKernelv     --------------------------
	.section	.text._Z10noopKernelv,"ax",@progbits
	.align	128
        .global         _Z10noopKernelv
        .type           _Z10noopKernelv,@function
        .size           _Z10noopKernelv,(.L_x_1 - _Z10noopKernelv)
        .other          _Z10noopKernelv,@"STO_CUDA_ENTRY STV_DEFAULT"
_Z10noopKernelv:
.text._Z10noopKernelv:
[----:B------:R-:W-:Y:S01]  /*0000*/  LDC R1, c[0x0][0x37c] ;  /* 0x0000df00ff017b82 */ /* 0x000fe20000000800 */
[----:B------:R-:W-:Y:S05]  /*0010*/  EXIT ;  /* 0x000000000000794d */ /* 0x000fea0003800000 */
.L_x_0:
[----:B------:R-:W-:-:S00]  /*0020*/  BRA `(.L_x_0) ;  /* 0xfffffffc00fc7947 */ /* 0x000fc0000383ffff */
[----:B------:R-:W-:-:S00]  /*0030*/  NOP ;  /* 0x0000000000007918 */ /* 0x000fc00000000000 */
        /* <DEDUP_REMOVED lines=12> */
.L_x_1:


//--------------------- .nv.shared.reserved.0     --------------------------
	.section	.nv.shared.reserved.0,"aw",@nobits
	.weak		__nv_reservedSMEM_offset_0_alias
	.size		__nv_reservedSMEM_offset_0_alias, 0, 64
	.other		__nv_reservedSMEM_offset_0_alias,@"STO_CUDA_RESERVED_SHARED STV_DEFAULT"
__nv_reservedSMEM_offset_0_alias:
	.zero		0
	.zero		64


//--------------------- .nv.constant0._Z10noopKernelv --------------------------
	.section	.nv.constant0._Z10noopKernelv,"a",@progbits
	.sectionflags	@""
	.align	4
.nv.constant0._Z10noopKernelv:
	.zero		896


//--------------------- SYMBOLS --------------------------

	.type		.nv.reservedSmem.offset0,@object
	.size		.nv.reservedSmem.offset0,0x4
